//
// Generated by NVIDIA NVVM Compiler
//
// Compiler Build ID: CL-36424714
// Cuda compilation tools, release 13.0, V13.0.88
// Based on NVVM 20.0.0
//

.version 9.0
.target sm_100
.address_size 64

	// .globl	_Z9threadMapv
.extern .func  (.param .b32 func_retval0) vprintf
(
	.param .b64 vprintf_param_0,
	.param .b64 vprintf_param_1
)
;
.global .align 1 .b8 $str[41] = {84, 104, 114, 101, 97, 100, 32, 97, 116, 32, 103, 108, 111, 98, 97, 108, 32, 40, 114, 111, 119, 44, 32, 99, 111, 108, 41, 32, 45, 62, 32, 40, 37, 100, 44, 32, 37, 100, 41, 10};

.visible .entry _Z9threadMapv()
{
	.local .align 8 .b8 	__local_depot0[8];
	.reg .b64 	%SP;
	.reg .b64 	%SPL;
	.reg .b32 	%r<11>;
	.reg .b64 	%rd<5>;

	mov.u64 	%SPL, __local_depot0;
	cvta.local.u64 	%SP, %SPL;
	add.u64 	%rd1, %SP, 0;
	add.u64 	%rd2, %SPL, 0;
	mov.u32 	%r1, %tid.y;
	mov.u32 	%r2, %ntid.y;
	mov.u32 	%r3, %ctaid.y;
	mad.lo.s32 	%r4, %r2, %r3, %r1;
	mov.u32 	%r5, %tid.x;
	mov.u32 	%r6, %ntid.x;
	mov.u32 	%r7, %ctaid.x;
	mad.lo.s32 	%r8, %r6, %r7, %r5;
	st.local.v2.u32 	[%rd2], {%r4, %r8};
	mov.u64 	%rd3, $str;
	cvta.global.u64 	%rd4, %rd3;
	{ // callseq 0, 0
	.param .b64 param0;
	st.param.b64 	[param0], %rd4;
	.param .b64 param1;
	st.param.b64 	[param1], %rd1;
	.param .b32 retval0;
	call.uni (retval0), 
	vprintf, 
	(
	param0, 
	param1
	);
	ld.param.b32 	%r9, [retval0];
	} // callseq 0
	ret;

}


// ===== COMPILED SASS (sm_100) =====

	.target	sm_100

	.elftype	@"ET_EXEC"


//--------------------- .note.nv.tkinfo           --------------------------
	.section	.note.nv.tkinfo,"",@"SHT_NOTE"
	.sectionflags	@"SHF_NOTE_NV_TKINFO"
	.tkinfo
        /*0018*/ 	.word	0x00000002
        /*0030*/ 	.string	""
        /*0030*/ 	.string	"ptxas"
        /*0030*/ 	.string	"Cuda compilation tools, release 13.0, V13.0.88"
        /*0030*/ 	.string	"Build cuda_13.0.r13.0/compiler.36424714_0"
        /*0030*/ 	.string	"-arch sm_100 -m 64 "



//--------------------- .note.nv.cuinfo           --------------------------
	.section	.note.nv.cuinfo,"",@"SHT_NOTE"
	.sectionflags	@"SHF_NOTE_NV_CUINFO"
        /*0018*/ 	.short	0x0002
        /*001a*/ 	.short	0x0064
        /*001c*/ 	.short	0x0082
	.zero		2


//--------------------- .nv.info                  --------------------------
	.section	.nv.info,"",@"SHT_CUDA_INFO"
	.align	4


	//----- nvinfo : EIATTR_REGCOUNT
	.align		4
        /*0000*/ 	.byte	0x04, 0x2f
        /*0002*/ 	.short	(.L_2 - .L_1)
	.align		4
.L_1:
        /*0004*/ 	.word	index@(_Z9threadMapv)
        /*0008*/ 	.word	0x00000018


	//----- nvinfo : EIATTR_FRAME_SIZE
	.align		4
.L_2:
        /*000c*/ 	.byte	0x04, 0x11
        /*000e*/ 	.short	(.L_4 - .L_3)
	.align		4
.L_3:
        /*0010*/ 	.word	index@(_Z9threadMapv)
        /*0014*/ 	.word	0x00000008


	//----- nvinfo : EIATTR_MIN_STACK_SIZE
	.align		4
.L_4:
        /*0018*/ 	.byte	0x04, 0x12
        /*001a*/ 	.short	(.L_6 - .L_5)
	.align		4
.L_5:
        /*001c*/ 	.word	index@(_Z9threadMapv)
        /*0020*/ 	.word	0x00000008
.L_6:


//--------------------- .nv.compat                --------------------------
	.section	.nv.compat,"",@"SHT_CUDA_COMPAT_INFO"
	.align	4
        /*0000*/ 	.byte	0x02, 0x09, 0x00, 0x00, 0x02, 0x02, 0x01, 0x00, 0x02, 0x05, 0x05, 0x00, 0x03, 0x07, 0x01, 0x01
        /*0010*/ 	.byte	0x02, 0x03, 0x00, 0x00, 0x02, 0x06, 0x01, 0x00, 0x04, 0x0b, 0x08, 0x00, 0x09, 0x00, 0x00, 0x00
        /*0020*/ 	.byte	0x00, 0x00, 0x00, 0x00


//--------------------- .nv.info._Z9threadMapv    --------------------------
	.section	.nv.info._Z9threadMapv,"",@"SHT_CUDA_INFO"
	.sectionflags	@""
	.align	4


	//----- nvinfo : EIATTR_CUDA_API_VERSION
	.align		4
        /*0000*/ 	.byte	0x04, 0x37
        /*0002*/ 	.short	(.L_8 - .L_7)
.L_7:
        /*0004*/ 	.word	0x00000082


	//----- nvinfo : EIATTR_SPARSE_MMA_MASK
	.align		4
.L_8:
        /*0008*/ 	.byte	0x03, 0x50
        /*000a*/ 	.short	0x0000


	//----- nvinfo : EIATTR_MAXREG_COUNT
	.align		4
        /*000c*/ 	.byte	0x03, 0x1b
        /*000e*/ 	.short	0x00ff


	//----- nvinfo : EIATTR_EXTERNS
	.align		4
        /*0010*/ 	.byte	0x04, 0x0f
        /*0012*/ 	.short	(.L_10 - .L_9)


	//   ....[0]....
	.align		4
.L_9:
        /*0014*/ 	.word	index@(vprintf)


	//----- nvinfo : EIATTR_MERCURY_ISA_VERSION
	.align		4
.L_10:
        /*0018*/ 	.byte	0x03, 0x5f
        /*001a*/ 	.short	0x0101


	//----- nvinfo : EIATTR_VRC_CTA_INIT_COUNT
	.align		4
        /*001c*/ 	.byte	0x02, 0x4a
	.zero		1
	.zero		1


	//----- nvinfo : EIATTR_SYSCALL_OFFSETS
	.align		4
        /*0020*/ 	.byte	0x04, 0x46
        /*0022*/ 	.short	(.L_12 - .L_11)


	//   ....[0]....
.L_11:
        /*0024*/ 	.word	0x00000150


	//----- nvinfo : EIATTR_EXIT_INSTR_OFFSETS
	.align		4
.L_12:
        /*0028*/ 	.byte	0x04, 0x1c
        /*002a*/ 	.short	(.L_14 - .L_13)


	//   ....[0]....
.L_13:
        /*002c*/ 	.word	0x00000160


	//----- nvinfo : EIATTR_SW_WAR
	.align		4
.L_14:
        /*0030*/ 	.byte	0x04, 0x36
        /*0032*/ 	.short	(.L_16 - .L_15)
.L_15:
        /*0034*/ 	.word	0x00000008
.L_16:


//--------------------- .nv.callgraph             --------------------------
	.section	.nv.callgraph,"",@"SHT_CUDA_CALLGRAPH"
	.align	4
	.sectionentsize	8
	.align		4
        /*0000*/ 	.word	0x00000000
	.align		4
        /*0004*/ 	.word	0xffffffff
	.align		4
        /*0008*/ 	.word	index@(_Z9threadMapv)
	.align		4
        /*000c*/ 	.word	index@(vprintf)
	.align		4
        /*0010*/ 	.word	0x00000000
	.align		4
        /*0014*/ 	.word	0xfffffffe
	.align		4
        /*0018*/ 	.word	0x00000000
	.align		4
        /*001c*/ 	.word	0xfffffffd
	.align		4
        /*0020*/ 	.word	0x00000000
	.align		4
        /*0024*/ 	.word	0xfffffffc


//--------------------- .nv.constant4             --------------------------
	.section	.nv.constant4,"a",@progbits
	.align	8
	.align		8
.nv.constant4:
        /*0000*/ 	.dword	vprintf
	.align		8
        /*0008*/ 	.dword	$str


//--------------------- .text._Z9threadMapv       --------------------------
	.section	.text._Z9threadMapv,"ax",@progbits
	.align	128
        .global         _Z9threadMapv
        .type           _Z9threadMapv,@function
        .size           _Z9threadMapv,(.L_x_2 - _Z9threadMapv)
        .other          _Z9threadMapv,@"STO_CUDA_ENTRY STV_DEFAULT"
_Z9threadMapv:
.text._Z9threadMapv:
[----:B------:R-:W0:Y:S01]  /*0000*/  LDC R1, c[0x0][0x37c] ;  /* 0x0000df00ff017b82 */ /* 0x000e220000000800 */
[----:B------:R-:W1:Y:S01]  /*0010*/  S2R R2, SR_TID.Y ;  /* 0x0000000000027919 */ /* 0x000e620000002200 */
[----:B------:R-:W2:Y:S01]  /*0020*/  LDCU UR5, c[0x0][0x2fc] ;  /* 0x00005f80ff0577ac */ /* 0x000ea20008000800 */
[----:B0-----:R-:W-:Y:S01]  /*0030*/  VIADD R1, R1, 0xfffffff8 ;  /* 0xfffffff801017836 */ /* 0x001fe20000000000 */
[----:B------:R-:W1:Y:S01]  /*0040*/  S2R R3, SR_CTAID.Y ;  /* 0x0000000000037919 */ /* 0x000e620000002600 */
[----:B------:R-:W1:Y:S01]  /*0050*/  LDCU UR4, c[0x0][0x364] ;  /* 0x00006c80ff0477ac */ /* 0x000e620008000800 */
[----:B------:R-:W0:Y:S01]  /*0060*/  S2R R0, SR_TID.X ;  /* 0x0000000000007919 */ /* 0x000e220000002100 */
[----:B------:R-:W0:Y:S01]  /*0070*/  LDCU UR6, c[0x0][0x360] ;  /* 0x00006c00ff0677ac */ /* 0x000e220008000800 */
[----:B------:R-:W0:Y:S01]  /*0080*/  S2R R5, SR_CTAID.X ;  /* 0x0000000000057919 */ /* 0x000e220000002500 */
[----:B-1----:R-:W-:Y:S01]  /*0090*/  IMAD R2, R3, UR4, R2 ;  /* 0x0000000403027c24 */ /* 0x002fe2000f8e0202 */
[----:B------:R-:W1:Y:S01]  /*00a0*/  LDCU UR4, c[0x0][0x2f8] ;  /* 0x00005f00ff0477ac */ /* 0x000e620008000800 */
[----:B0-----:R-:W-:Y:S01]  /*00b0*/  IMAD R3, R5, UR6, R0 ;  /* 0x0000000605037c24 */ /* 0x001fe2000f8e0200 */
[----:B------:R-:W-:Y:S01]  /*00c0*/  MOV R0, 0x0 ;  /* 0x0000000000007802 */ /* 0x000fe20000000f00 */
[----:B------:R-:W0:Y:S03]  /*00d0*/  LDCU.64 UR6, c[0x4][0x8] ;  /* 0x01000100ff0677ac */ /* 0x000e260008000a00 */
[----:B------:R3:W-:Y:S01]  /*00e0*/  STL.64 [R1], R2 ;  /* 0x0000000201007387 */ /* 0x0007e20000100a00 */
[----:B------:R3:W4:Y:S01]  /*00f0*/  LDC.64 R8, c[0x4][R0] ;  /* 0x0100000000087b82 */ /* 0x0007220000000a00 */
[----:B-1----:R-:W-:-:S04]  /*0100*/  IADD3 R6, P0, PT, R1, UR4, RZ ;  /* 0x0000000401067c10 */ /* 0x002fc8000ff1e0ff */
[----:B--2---:R-:W-:Y:S01]  /*0110*/  IADD3.X R7, PT, PT, RZ, UR5, RZ, P0, !PT ;  /* 0x00000005ff077c10 */ /* 0x004fe200087fe4ff */
[----:B0-----:R-:W-:Y:S01]  /*0120*/  IMAD.U32 R4, RZ, RZ, UR6 ;  /* 0x00000006ff047e24 */ /* 0x001fe2000f8e00ff */
[----:B---3--:R-:W-:-:S07]  /*0130*/  MOV R5, UR7 ;  /* 0x0000000700057c02 */ /* 0x008fce0008000f00 */
[----:B------:R-:W-:-:S07]  /*0140*/  LEPC R20, `(.L_x_0) ;  /* 0x000000001014794e */ /* 0x000fce0000000000 */
[----:B----4-:R-:W-:Y:S05]  /*0150*/  CALL.ABS.NOINC R8 ;  /* 0x0000000008007343 */ /* 0x010fea0003c00000 */
.L_x_0:
[----:B------:R-:W-:Y:S05]  /*0160*/  EXIT ;  /* 0x000000000000794d */ /* 0x000fea0003800000 */
.L_x_1:
[----:B------:R-:W-:-:S00]  /*0170*/  BRA `(.L_x_1) ;  /* 0xfffffffc00fc7947 */ /* 0x000fc0000383ffff */
[----:B------:R-:W-:-:S00]  /*0180*/  NOP ;  /* 0x0000000000007918 */ /* 0x000fc00000000000 */
[----:B------:R-:W-:-:S00]  /*0190*/  NOP ;  /* 0x0000000000007918 */ /* 0x000fc00000000000 */
[----:B------:R-:W-:-:S00]  /*01a0*/  NOP ;  /* 0x0000000000007918 */ /* 0x000fc00000000000 */
[----:B------:R-:W-:-:S00]  /*01b0*/  NOP ;  /* 0x0000000000007918 */ /* 0x000fc00000000000 */
[----:B------:R-:W-:-:S00]  /*01c0*/  NOP ;  /* 0x0000000000007918 */ /* 0x000fc00000000000 */
[----:B------:R-:W-:-:S00]  /*01d0*/  NOP ;  /* 0x0000000000007918 */ /* 0x000fc00000000000 */
[----:B------:R-:W-:-:S00]  /*01e0*/  NOP ;  /* 0x0000000000007918 */ /* 0x000fc00000000000 */
[----:B------:R-:W-:-:S00]  /*01f0*/  NOP ;  /* 0x0000000000007918 */ /* 0x000fc00000000000 */
.L_x_2:


//--------------------- .nv.global.init           --------------------------
	.section	.nv.global.init,"aw",@progbits
.nv.global.init:
	.type		$str,@object
	.size		$str,(.L_0 - $str)
$str:
        /*0000*/ 	.byte	0x54, 0x68, 0x72, 0x65, 0x61, 0x64, 0x20, 0x61, 0x74, 0x20, 0x67, 0x6c, 0x6f, 0x62, 0x61, 0x6c
        /*0010*/ 	.byte	0x20, 0x28, 0x72, 0x6f, 0x77, 0x2c, 0x20, 0x63, 0x6f, 0x6c, 0x29, 0x20, 0x2d, 0x3e, 0x20, 0x28
        /*0020*/ 	.byte	0x25, 0x64, 0x2c, 0x20, 0x25, 0x64, 0x29, 0x0a, 0x00
.L_0:


//--------------------- .nv.shared.reserved.0     --------------------------
	.section	.nv.shared.reserved.0,"aw",@nobits
	.weak		__nv_reservedSMEM_offset_0_alias
	.size		__nv_reservedSMEM_offset_0_alias, 0, 64
	.other		__nv_reservedSMEM_offset_0_alias,@"STO_CUDA_RESERVED_SHARED STV_DEFAULT"
__nv_reservedSMEM_offset_0_alias:
	.zero		0
	.zero		64


//--------------------- .nv.constant0._Z9threadMapv --------------------------
	.section	.nv.constant0._Z9threadMapv,"a",@progbits
	.sectionflags	@""
	.align	4
.nv.constant0._Z9threadMapv:
	.zero		896


//--------------------- SYMBOLS --------------------------

	.type		.nv.reservedSmem.offset0,@object
	.size		.nv.reservedSmem.offset0,0x4
	.type		vprintf,@function
